//
// Generated by NVIDIA NVVM Compiler
//
// Compiler Build ID: CL-36424714
// Cuda compilation tools, release 13.0, V13.0.88
// Based on NVVM 20.0.0
//

.version 9.0
.target sm_100
.address_size 64

	// .globl	_Z15update_parallelPfii
.global .align 4 .b8 __cudart_i2opi_f[24] = {65, 144, 67, 60, 153, 149, 98, 219, 192, 221, 52, 245, 209, 87, 39, 252, 41, 21, 68, 78, 110, 131, 249, 162};

.visible .entry _Z15update_parallelPfii(
	.param .u64 .ptr .align 1 _Z15update_parallelPfii_param_0,
	.param .u32 _Z15update_parallelPfii_param_1,
	.param .u32 _Z15update_parallelPfii_param_2
)
{
	.local .align 4 .b8 	__local_depot0[28];
	.reg .b64 	%SP;
	.reg .b64 	%SPL;
	.reg .pred 	%p<18>;
	.reg .b32 	%r<60>;
	.reg .b32 	%f<62>;
	.reg .b64 	%rd<25>;
	.reg .b64 	%fd<32>;

	mov.u64 	%SPL, __local_depot0;
	ld.param.u64 	%rd9, [_Z15update_parallelPfii_param_0];
	ld.param.u32 	%r25, [_Z15update_parallelPfii_param_1];
	ld.param.u32 	%r26, [_Z15update_parallelPfii_param_2];
	add.u64 	%rd1, %SPL, 0;
	mov.u32 	%r27, %ctaid.x;
	mov.u32 	%r28, %ntid.x;
	mul.lo.s32 	%r1, %r27, %r28;
	mov.u32 	%r2, %tid.x;
	add.s32 	%r29, %r2, %r1;
	add.s32 	%r3, %r29, 1;
	setp.gt.s32 	%p2, %r3, %r25;
	@%p2 bra 	$L__BB0_27;
	add.s32 	%r30, %r25, -1;
	cvt.rn.f32.s32 	%f22, %r30;
	cvt.rn.f32.s32 	%f23, %r29;
	div.rn.f32 	%f24, %f23, %f22;
	mul.f32 	%f1, %f24, 0f40C90FDB;
	mul.f32 	%f25, %f1, 0f3F22F983;
	cvt.rni.s32.f32 	%r57, %f25;
	cvt.rn.f32.s32 	%f26, %r57;
	fma.rn.f32 	%f27, %f26, 0fBFC90FDA, %f1;
	fma.rn.f32 	%f28, %f26, 0fB3A22168, %f27;
	fma.rn.f32 	%f50, %f26, 0fA7C234C5, %f28;
	abs.f32 	%f3, %f1;
	setp.ltu.f32 	%p3, %f3, 0f47CE4780;
	@%p3 bra 	$L__BB0_9;
	setp.neu.f32 	%p4, %f3, 0f7F800000;
	@%p4 bra 	$L__BB0_4;
	mov.f32 	%f31, 0f00000000;
	mul.rn.f32 	%f50, %f1, %f31;
	mov.b32 	%r57, 0;
	bra.uni 	$L__BB0_9;
$L__BB0_4:
	mov.b32 	%r5, %f1;
	shl.b32 	%r33, %r5, 8;
	or.b32  	%r6, %r33, -2147483648;
	mov.b64 	%rd24, 0;
	mov.b32 	%r54, 0;
	mov.u64 	%rd22, __cudart_i2opi_f;
	mov.u64 	%rd23, %rd1;
$L__BB0_5:
	.pragma "nounroll";
	ld.global.nc.u32 	%r34, [%rd22];
	mad.wide.u32 	%rd13, %r34, %r6, %rd24;
	shr.u64 	%rd24, %rd13, 32;
	st.local.u32 	[%rd23], %rd13;
	add.s32 	%r54, %r54, 1;
	add.s64 	%rd23, %rd23, 4;
	add.s64 	%rd22, %rd22, 4;
	setp.ne.s32 	%p5, %r54, 6;
	@%p5 bra 	$L__BB0_5;
	shr.u32 	%r35, %r5, 23;
	st.local.u32 	[%rd1+24], %rd24;
	and.b32  	%r9, %r35, 31;
	and.b32  	%r36, %r35, 224;
	add.s32 	%r37, %r36, -128;
	shr.u32 	%r38, %r37, 5;
	mul.wide.u32 	%rd14, %r38, 4;
	sub.s64 	%rd8, %rd1, %rd14;
	ld.local.u32 	%r55, [%rd8+24];
	ld.local.u32 	%r56, [%rd8+20];
	setp.eq.s32 	%p6, %r9, 0;
	@%p6 bra 	$L__BB0_8;
	shf.l.wrap.b32 	%r55, %r56, %r55, %r9;
	ld.local.u32 	%r39, [%rd8+16];
	shf.l.wrap.b32 	%r56, %r39, %r56, %r9;
$L__BB0_8:
	shr.u32 	%r40, %r55, 30;
	shf.l.wrap.b32 	%r41, %r56, %r55, 2;
	shl.b32 	%r42, %r56, 2;
	shr.u32 	%r43, %r41, 31;
	add.s32 	%r44, %r43, %r40;
	neg.s32 	%r45, %r44;
	setp.lt.s32 	%p7, %r5, 0;
	selp.b32 	%r57, %r45, %r44, %p7;
	xor.b32  	%r46, %r41, %r5;
	shr.s32 	%r47, %r41, 31;
	xor.b32  	%r48, %r47, %r41;
	xor.b32  	%r49, %r47, %r42;
	cvt.u64.u32 	%rd15, %r48;
	shl.b64 	%rd16, %rd15, 32;
	cvt.u64.u32 	%rd17, %r49;
	or.b64  	%rd18, %rd16, %rd17;
	cvt.rn.f64.s64 	%fd5, %rd18;
	mul.f64 	%fd6, %fd5, 0d3BF921FB54442D19;
	cvt.rn.f32.f64 	%f29, %fd6;
	neg.f32 	%f30, %f29;
	setp.lt.s32 	%p8, %r46, 0;
	selp.f32 	%f50, %f30, %f29, %p8;
$L__BB0_9:
	mul.rn.f32 	%f32, %f50, %f50;
	and.b32  	%r51, %r57, 1;
	setp.eq.b32 	%p9, %r51, 1;
	selp.f32 	%f33, 0f3F800000, %f50, %p9;
	fma.rn.f32 	%f34, %f32, %f33, 0f00000000;
	fma.rn.f32 	%f35, %f32, 0f37CBAC00, 0fBAB607ED;
	selp.f32 	%f36, %f35, 0fB94D4153, %p9;
	selp.f32 	%f37, 0f3D2AAABB, 0f3C0885E4, %p9;
	fma.rn.f32 	%f38, %f36, %f32, %f37;
	selp.f32 	%f39, 0fBEFFFFFF, 0fBE2AAAA8, %p9;
	fma.rn.f32 	%f40, %f38, %f32, %f39;
	fma.rn.f32 	%f41, %f40, %f34, %f33;
	and.b32  	%r52, %r57, 2;
	setp.eq.s32 	%p10, %r52, 0;
	mov.f32 	%f42, 0f00000000;
	sub.f32 	%f43, %f42, %f41;
	selp.f32 	%f58, %f41, %f43, %p10;
	setp.lt.s32 	%p11, %r26, 1;
	@%p11 bra 	$L__BB0_26;
	setp.eq.s32 	%p12, %r3, 1;
	setp.eq.s32 	%p13, %r3, %r25;
	or.pred  	%p1, %p12, %p13;
	and.b32  	%r18, %r26, 3;
	setp.lt.u32 	%p14, %r26, 4;
	mov.f32 	%f52, %f58;
	@%p14 bra 	$L__BB0_21;
	and.b32  	%r53, %r26, 2147483644;
	neg.s32 	%r58, %r53;
	mov.f32 	%f52, %f58;
$L__BB0_12:
	mov.f64 	%fd30, 0d0000000000000000;
	@%p1 bra 	$L__BB0_14;
	cvt.f64.f32 	%fd8, %f58;
	add.f64 	%fd9, %fd8, %fd8;
	cvt.f64.f32 	%fd10, %f52;
	sub.f64 	%fd11, %fd9, %fd10;
	fma.rn.f64 	%fd12, %fd8, 0dBFC70A3D80000000, %fd11;
	cvt.rn.f32.f64 	%f45, %fd12;
	cvt.f64.f32 	%fd30, %f45;
$L__BB0_14:
	mov.f64 	%fd31, 0d0000000000000000;
	@%p1 bra 	$L__BB0_16;
	add.f64 	%fd14, %fd30, %fd30;
	cvt.f64.f32 	%fd15, %f58;
	sub.f64 	%fd16, %fd14, %fd15;
	fma.rn.f64 	%fd17, %fd30, 0dBFC70A3D80000000, %fd16;
	cvt.rn.f32.f64 	%f46, %fd17;
	cvt.f64.f32 	%fd31, %f46;
$L__BB0_16:
	mov.f32 	%f52, 0f00000000;
	@%p1 bra 	$L__BB0_18;
	add.f64 	%fd18, %fd31, %fd31;
	sub.f64 	%fd19, %fd18, %fd30;
	fma.rn.f64 	%fd20, %fd31, 0dBFC70A3D80000000, %fd19;
	cvt.rn.f32.f64 	%f52, %fd20;
$L__BB0_18:
	mov.f32 	%f58, 0f00000000;
	@%p1 bra 	$L__BB0_20;
	cvt.f64.f32 	%fd21, %f52;
	add.f64 	%fd22, %fd21, %fd21;
	sub.f64 	%fd23, %fd22, %fd31;
	fma.rn.f64 	%fd24, %fd21, 0dBFC70A3D80000000, %fd23;
	cvt.rn.f32.f64 	%f58, %fd24;
$L__BB0_20:
	add.s32 	%r58, %r58, 4;
	setp.ne.s32 	%p15, %r58, 0;
	@%p15 bra 	$L__BB0_12;
$L__BB0_21:
	setp.eq.s32 	%p16, %r18, 0;
	@%p16 bra 	$L__BB0_26;
	neg.s32 	%r59, %r18;
$L__BB0_23:
	.pragma "nounroll";
	mov.f32 	%f17, %f58;
	mov.f32 	%f58, 0f00000000;
	@%p1 bra 	$L__BB0_25;
	cvt.f64.f32 	%fd25, %f17;
	add.f64 	%fd26, %fd25, %fd25;
	cvt.f64.f32 	%fd27, %f52;
	sub.f64 	%fd28, %fd26, %fd27;
	fma.rn.f64 	%fd29, %fd25, 0dBFC70A3D80000000, %fd28;
	cvt.rn.f32.f64 	%f58, %fd29;
$L__BB0_25:
	add.s32 	%r59, %r59, 1;
	setp.ne.s32 	%p17, %r59, 0;
	mov.f32 	%f52, %f17;
	@%p17 bra 	$L__BB0_23;
$L__BB0_26:
	cvta.to.global.u64 	%rd19, %rd9;
	mul.wide.s32 	%rd20, %r3, 4;
	add.s64 	%rd21, %rd19, %rd20;
	st.global.f32 	[%rd21], %f58;
$L__BB0_27:
	ret;

}


// ===== COMPILED SASS (sm_100) =====

	.target	sm_100

	.elftype	@"ET_EXEC"


//--------------------- .note.nv.tkinfo           --------------------------
	.section	.note.nv.tkinfo,"",@"SHT_NOTE"
	.sectionflags	@"SHF_NOTE_NV_TKINFO"
	.tkinfo
        /*0018*/ 	.word	0x00000002
        /*0030*/ 	.string	""
        /*0030*/ 	.string	"ptxas"
        /*0030*/ 	.string	"Cuda compilation tools, release 13.0, V13.0.88"
        /*0030*/ 	.string	"Build cuda_13.0.r13.0/compiler.36424714_0"
        /*0030*/ 	.string	"-arch sm_100 -m 64 "



//--------------------- .note.nv.cuinfo           --------------------------
	.section	.note.nv.cuinfo,"",@"SHT_NOTE"
	.sectionflags	@"SHF_NOTE_NV_CUINFO"
        /*0018*/ 	.short	0x0002
        /*001a*/ 	.short	0x0064
        /*001c*/ 	.short	0x0082
	.zero		2


//--------------------- .nv.info                  --------------------------
	.section	.nv.info,"",@"SHT_CUDA_INFO"
	.align	4


	//----- nvinfo : EIATTR_REGCOUNT
	.align		4
        /*0000*/ 	.byte	0x04, 0x2f
        /*0002*/ 	.short	(.L_2 - .L_1)
	.align		4
.L_1:
        /*0004*/ 	.word	index@(_Z15update_parallelPfii)
        /*0008*/ 	.word	0x00000012


	//----- nvinfo : EIATTR_FRAME_SIZE
	.align		4
.L_2:
        /*000c*/ 	.byte	0x04, 0x11
        /*000e*/ 	.short	(.L_4 - .L_3)
	.align		4
.L_3:
        /*0010*/ 	.word	index@($__internal_0_$__cuda_sm3x_div_rn_noftz_f32_slowpath)
        /*0014*/ 	.word	0x00000020


	//----- nvinfo : EIATTR_FRAME_SIZE
	.align		4
.L_4:
        /*0018*/ 	.byte	0x04, 0x11
        /*001a*/ 	.short	(.L_6 - .L_5)
	.align		4
.L_5:
        /*001c*/ 	.word	index@(_Z15update_parallelPfii)
        /*0020*/ 	.word	0x00000020


	//----- nvinfo : EIATTR_MIN_STACK_SIZE
	.align		4
.L_6:
        /*0024*/ 	.byte	0x04, 0x12
        /*0026*/ 	.short	(.L_8 - .L_7)
	.align		4
.L_7:
        /*0028*/ 	.word	index@(_Z15update_parallelPfii)
        /*002c*/ 	.word	0x00000020
.L_8:


//--------------------- .nv.compat                --------------------------
	.section	.nv.compat,"",@"SHT_CUDA_COMPAT_INFO"
	.align	4
        /*0000*/ 	.byte	0x02, 0x09, 0x00, 0x00, 0x02, 0x02, 0x01, 0x00, 0x02, 0x05, 0x05, 0x00, 0x03, 0x07, 0x01, 0x01
        /*0010*/ 	.byte	0x02, 0x03, 0x00, 0x00, 0x02, 0x06, 0x01, 0x00, 0x04, 0x0b, 0x08, 0x00, 0x01, 0x00, 0x00, 0x00
        /*0020*/ 	.byte	0x00, 0x00, 0x00, 0x00


//--------------------- .nv.info._Z15update_parallelPfii --------------------------
	.section	.nv.info._Z15update_parallelPfii,"",@"SHT_CUDA_INFO"
	.sectionflags	@""
	.align	4


	//----- nvinfo : EIATTR_CUDA_API_VERSION
	.align		4
        /*0000*/ 	.byte	0x04, 0x37
        /*0002*/ 	.short	(.L_10 - .L_9)
.L_9:
        /*0004*/ 	.word	0x00000082


	//----- nvinfo : EIATTR_KPARAM_INFO
	.align		4
.L_10:
        /*0008*/ 	.byte	0x04, 0x17
        /*000a*/ 	.short	(.L_12 - .L_11)
.L_11:
        /*000c*/ 	.word	0x00000000
        /*0010*/ 	.short	0x0002
        /*0012*/ 	.short	0x000c
        /*0014*/ 	.byte	0x00, 0xf0, 0x11, 0x00


	//----- nvinfo : EIATTR_KPARAM_INFO
	.align		4
.L_12:
        /*0018*/ 	.byte	0x04, 0x17
        /*001a*/ 	.short	(.L_14 - .L_13)
.L_13:
        /*001c*/ 	.word	0x00000000
        /*0020*/ 	.short	0x0001
        /*0022*/ 	.short	0x0008
        /*0024*/ 	.byte	0x00, 0xf0, 0x11, 0x00


	//----- nvinfo : EIATTR_KPARAM_INFO
	.align		4
.L_14:
        /*0028*/ 	.byte	0x04, 0x17
        /*002a*/ 	.short	(.L_16 - .L_15)
.L_15:
        /*002c*/ 	.word	0x00000000
        /*0030*/ 	.short	0x0000
        /*0032*/ 	.short	0x0000
        /*0034*/ 	.byte	0x00, 0xf5, 0x21, 0x00


	//----- nvinfo : EIATTR_SPARSE_MMA_MASK
	.align		4
.L_16:
        /*0038*/ 	.byte	0x03, 0x50
        /*003a*/ 	.short	0x0000


	//----- nvinfo : EIATTR_MAXREG_COUNT
	.align		4
        /*003c*/ 	.byte	0x03, 0x1b
        /*003e*/ 	.short	0x00ff


	//----- nvinfo : EIATTR_MERCURY_ISA_VERSION
	.align		4
        /*0040*/ 	.byte	0x03, 0x5f
        /*0042*/ 	.short	0x0101


	//----- nvinfo : EIATTR_VRC_CTA_INIT_COUNT
	.align		4
        /*0044*/ 	.byte	0x02, 0x4a
	.zero		1
	.zero		1


	//----- nvinfo : EIATTR_EXIT_INSTR_OFFSETS
	.align		4
        /*0048*/ 	.byte	0x04, 0x1c
        /*004a*/ 	.short	(.L_18 - .L_17)


	//   ....[0]....
.L_17:
        /*004c*/ 	.word	0x00000090


	//   ....[1]....
        /*0050*/ 	.word	0x00000b40


	//----- nvinfo : EIATTR_CRS_STACK_SIZE
	.align		4
.L_18:
        /*0054*/ 	.byte	0x04, 0x1e
        /*0056*/ 	.short	(.L_20 - .L_19)
.L_19:
        /*0058*/ 	.word	0x00000000


	//----- nvinfo : EIATTR_CBANK_PARAM_SIZE
	.align		4
.L_20:
        /*005c*/ 	.byte	0x03, 0x19
        /*005e*/ 	.short	0x0010


	//----- nvinfo : EIATTR_PARAM_CBANK
	.align		4
        /*0060*/ 	.byte	0x04, 0x0a
        /*0062*/ 	.short	(.L_22 - .L_21)
	.align		4
.L_21:
        /*0064*/ 	.word	index@(.nv.constant0._Z15update_parallelPfii)
        /*0068*/ 	.short	0x0380
        /*006a*/ 	.short	0x0010


	//----- nvinfo : EIATTR_SW_WAR
	.align		4
.L_22:
        /*006c*/ 	.byte	0x04, 0x36
        /*006e*/ 	.short	(.L_24 - .L_23)
.L_23:
        /*0070*/ 	.word	0x00000008
.L_24:


//--------------------- .nv.callgraph             --------------------------
	.section	.nv.callgraph,"",@"SHT_CUDA_CALLGRAPH"
	.align	4
	.sectionentsize	8
	.align		4
        /*0000*/ 	.word	0x00000000
	.align		4
        /*0004*/ 	.word	0xffffffff
	.align		4
        /*0008*/ 	.word	0x00000000
	.align		4
        /*000c*/ 	.word	0xfffffffe
	.align		4
        /*0010*/ 	.word	0x00000000
	.align		4
        /*0014*/ 	.word	0xfffffffd
	.align		4
        /*0018*/ 	.word	0x00000000
	.align		4
        /*001c*/ 	.word	0xfffffffc


//--------------------- .nv.constant4             --------------------------
	.section	.nv.constant4,"a",@progbits
	.align	8
	.align		8
.nv.constant4:
        /*0000*/ 	.dword	__cudart_i2opi_f


//--------------------- .text._Z15update_parallelPfii --------------------------
	.section	.text._Z15update_parallelPfii,"ax",@progbits
	.align	128
        .global         _Z15update_parallelPfii
        .type           _Z15update_parallelPfii,@function
        .size           _Z15update_parallelPfii,(.L_x_21 - _Z15update_parallelPfii)
        .other          _Z15update_parallelPfii,@"STO_CUDA_ENTRY STV_DEFAULT"
_Z15update_parallelPfii:
.text._Z15update_parallelPfii:
[----:B------:R-:W0:Y:S01]  /*0000*/  LDC R1, c[0x0][0x37c] ;  /* 0x0000df00ff017b82 */ /* 0x000e220000000800 */
[----:B------:R-:W1:Y:S07]  /*0010*/  S2R R3, SR_TID.X ;  /* 0x0000000000037919 */ /* 0x000e6e0000002100 */
[----:B------:R-:W1:Y:S01]  /*0020*/  S2UR UR5, SR_CTAID.X ;  /* 0x00000000000579c3 */ /* 0x000e620000002500 */
[----:B------:R-:W2:Y:S01]  /*0030*/  LDCU UR4, c[0x0][0x388] ;  /* 0x00007100ff0477ac */ /* 0x000ea20008000800 */
[----:B0-----:R-:W-:-:S06]  /*0040*/  VIADD R1, R1, 0xffffffe0 ;  /* 0xffffffe001017836 */ /* 0x001fcc0000000000 */
[----:B------:R-:W1:Y:S02]  /*0050*/  LDC R0, c[0x0][0x360] ;  /* 0x0000d800ff007b82 */ /* 0x000e640000000800 */
[----:B-1----:R-:W-:-:S04]  /*0060*/  IMAD R0, R0, UR5, R3 ;  /* 0x0000000500007c24 */ /* 0x002fc8000f8e0203 */
[----:B------:R-:W-:-:S05]  /*0070*/  VIADD R5, R0, 0x1 ;  /* 0x0000000100057836 */ /* 0x000fca0000000000 */
[----:B--2---:R-:W-:-:S13]  /*0080*/  ISETP.GT.AND P0, PT, R5, UR4, PT ;  /* 0x0000000405007c0c */ /* 0x004fda000bf04270 */
[----:B------:R-:W-:Y:S05]  /*0090*/  @P0 EXIT ;  /* 0x000000000000094d */ /* 0x000fea0003800000 */
[----:B------:R-:W-:Y:S01]  /*00a0*/  UIADD3 UR4, UPT, UPT, UR4, -0x1, URZ ;  /* 0xffffffff04047890 */ /* 0x000fe2000fffe0ff */
[----:B------:R-:W-:Y:S01]  /*00b0*/  I2FP.F32.S32 R0, R0 ;  /* 0x0000000000007245 */ /* 0x000fe20000201400 */
[----:B------:R-:W-:Y:S04]  /*00c0*/  BSSY.RECONVERGENT B0, `(.L_x_0) ;  /* 0x000000d000007945 */ /* 0x000fe80003800200 */
[----:B------:R-:W-:-:S04]  /*00d0*/  I2FP.F32.S32 R3, UR4 ;  /* 0x0000000400037c45 */ /* 0x000fc80008201400 */
[----:B------:R-:W0:Y:S08]  /*00e0*/  MUFU.RCP R2, R3 ;  /* 0x0000000300027308 */ /* 0x000e300000001000 */
[----:B------:R-:W1:Y:S01]  /*00f0*/  FCHK P0, R0, R3 ;  /* 0x0000000300007302 */ /* 0x000e620000000000 */
[----:B0-----:R-:W-:-:S04]  /*0100*/  FFMA R7, -R3, R2, 1 ;  /* 0x3f80000003077423 */ /* 0x001fc80000000102 */
[----:B------:R-:W-:-:S04]  /*0110*/  FFMA R7, R2, R7, R2 ;  /* 0x0000000702077223 */ /* 0x000fc80000000002 */
[----:B------:R-:W-:-:S04]  /*0120*/  FFMA R2, R0, R7, RZ ;  /* 0x0000000700027223 */ /* 0x000fc800000000ff */
[----:B------:R-:W-:-:S04]  /*0130*/  FFMA R4, -R3, R2, R0 ;  /* 0x0000000203047223 */ /* 0x000fc80000000100 */
[----:B------:R-:W-:Y:S01]  /*0140*/  FFMA R7, R7, R4, R2 ;  /* 0x0000000407077223 */ /* 0x000fe20000000002 */
[----:B-1----:R-:W-:Y:S06]  /*0150*/  @!P0 BRA `(.L_x_1) ;  /* 0x00000000000c8947 */ /* 0x002fec0003800000 */
[----:B------:R-:W-:-:S07]  /*0160*/  MOV R2, 0x180 ;  /* 0x0000018000027802 */ /* 0x000fce0000000f00 */
[----:B------:R-:W-:Y:S05]  /*0170*/  CALL.REL.NOINC `($__internal_0_$__cuda_sm3x_div_rn_noftz_f32_slowpath) ;  /* 0x0000000800747944 */ /* 0x000fea0003c00000 */
[----:B------:R-:W-:-:S07]  /*0180*/  IMAD.MOV.U32 R7, RZ, RZ, R0 ;  /* 0x000000ffff077224 */ /* 0x000fce00078e0000 */
.L_x_1:
[----:B------:R-:W-:Y:S05]  /*0190*/  BSYNC.RECONVERGENT B0 ;  /* 0x0000000000007941 */ /* 0x000fea0003800200 */
.L_x_0:
[----:B------:R-:W-:Y:S01]  /*01a0*/  FMUL R7, R7, 6.2831854820251464844 ;  /* 0x40c90fdb07077820 */ /* 0x000fe20000400000 */
[----:B------:R-:W0:Y:S01]  /*01b0*/  LDCU.64 UR6, c[0x0][0x358] ;  /* 0x00006b00ff0677ac */ /* 0x000e220008000a00 */
[----:B------:R-:W-:Y:S02]  /*01c0*/  BSSY.RECONVERGENT B0, `(.L_x_2) ;  /* 0x0000040000007945 */ /* 0x000fe40003800200 */
[C---:B------:R-:W-:Y:S01]  /*01d0*/  FMUL R0, R7.reuse, 0.63661974668502807617 ;  /* 0x3f22f98307007820 */ /* 0x040fe20000400000 */
[----:B------:R-:W-:-:S05]  /*01e0*/  FSETP.GE.AND P0, PT, |R7|, 105615, PT ;  /* 0x47ce47800700780b */ /* 0x000fca0003f06200 */
[----:B------:R-:W1:Y:S02]  /*01f0*/  F2I.NTZ R0, R0 ;  /* 0x0000000000007305 */ /* 0x000e640000203100 */
[----:B-1----:R-:W-:-:S05]  /*0200*/  I2FP.F32.S32 R2, R0 ;  /* 0x0000000000027245 */ /* 0x002fca0000201400 */
[----:B------:R-:W-:-:S04]  /*0210*/  FFMA R3, R2, -1.5707962512969970703, R7 ;  /* 0xbfc90fda02037823 */ /* 0x000fc80000000007 */
[----:B------:R-:W-:-:S04]  /*0220*/  FFMA R3, R2, -7.5497894158615963534e-08, R3 ;  /* 0xb3a2216802037823 */ /* 0x000fc80000000003 */
[----:B------:R-:W-:Y:S01]  /*0230*/  FFMA R2, R2, -5.3903029534742383927e-15, R3 ;  /* 0xa7c234c502027823 */ /* 0x000fe20000000003 */
[----:B0-----:R-:W-:Y:S06]  /*0240*/  @!P0 BRA `(.L_x_3) ;  /* 0x0000000000dc8947 */ /* 0x001fec0003800000 */
[----:B------:R-:W-:-:S13]  /*0250*/  FSETP.NEU.AND P0, PT, |R7|, +INF , PT ;  /* 0x7f8000000700780b */ /* 0x000fda0003f0d200 */
[----:B------:R-:W-:Y:S01]  /*0260*/  @!P0 FMUL R2, RZ, R7 ;  /* 0x00000007ff028220 */ /* 0x000fe20000400000 */
[----:B------:R-:W-:Y:S01]  /*0270*/  @!P0 IMAD.MOV.U32 R0, RZ, RZ, RZ ;  /* 0x000000ffff008224 */ /* 0x000fe200078e00ff */
[----:B------:R-:W-:Y:S06]  /*0280*/  @!P0 BRA `(.L_x_3) ;  /* 0x0000000000cc8947 */ /* 0x000fec0003800000 */
[----:B------:R-:W-:Y:S01]  /*0290*/  IMAD.SHL.U32 R2, R7, 0x100, RZ ;  /* 0x0000010007027824 */ /* 0x000fe200078e00ff */
[----:B------:R-:W0:Y:S01]  /*02a0*/  LDCU.64 UR8, c[0x4][URZ] ;  /* 0x01000000ff0877ac */ /* 0x000e220008000a00 */
[----:B------:R-:W-:Y:S02]  /*02b0*/  IMAD.MOV.U32 R6, RZ, RZ, RZ ;  /* 0x000000ffff067224 */ /* 0x000fe400078e00ff */
[----:B------:R-:W-:Y:S01]  /*02c0*/  IMAD.MOV.U32 R0, RZ, RZ, R1 ;  /* 0x000000ffff007224 */ /* 0x000fe200078e0001 */
[----:B------:R-:W-:Y:S01]  /*02d0*/  LOP3.LUT R13, R2, 0x80000000, RZ, 0xfc, !PT ;  /* 0x80000000020d7812 */ /* 0x000fe200078efcff */
[----:B------:R-:W-:Y:S01]  /*02e0*/  UMOV UR5, URZ ;  /* 0x000000ff00057c82 */ /* 0x000fe20008000000 */
[----:B------:R-:W-:-:S05]  /*02f0*/  UMOV UR4, URZ ;  /* 0x000000ff00047c82 */ /* 0x000fca0008000000 */
.L_x_4:
[----:B0-----:R-:W-:Y:S02]  /*0300*/  IMAD.U32 R8, RZ, RZ, UR8 ;  /* 0x00000008ff087e24 */ /* 0x001fe4000f8e00ff */
[----:B------:R-:W-:-:S05]  /*0310*/  IMAD.U32 R9, RZ, RZ, UR9 ;  /* 0x00000009ff097e24 */ /* 0x000fca000f8e00ff */
[----:B------:R-:W2:Y:S01]  /*0320*/  LDG.E.CONSTANT R2, desc[UR6][R8.64] ;  /* 0x0000000608027981 */ /* 0x000ea2000c1e9900 */
[----:B------:R-:W-:Y:S02]  /*0330*/  UIADD3 UR8, UP0, UPT, UR8, 0x4, URZ ;  /* 0x0000000408087890 */ /* 0x000fe4000ff1e0ff */
[----:B------:R-:W-:Y:S02]  /*0340*/  UIADD3 UR4, UPT, UPT, UR4, 0x1, URZ ;  /* 0x0000000104047890 */ /* 0x000fe4000fffe0ff */
[----:B------:R-:W-:Y:S02]  /*0350*/  UIADD3.X UR9, UPT, UPT, URZ, UR9, URZ, UP0, !UPT ;  /* 0x00000009ff097290 */ /* 0x000fe400087fe4ff */
[----:B------:R-:W-:Y:S01]  /*0360*/  UISETP.NE.AND UP0, UPT, UR4, 0x6, UPT ;  /* 0x000000060400788c */ /* 0x000fe2000bf05270 */
[----:B--2---:R-:W-:-:S03]  /*0370*/  IMAD.WIDE.U32 R2, R2, R13, RZ ;  /* 0x0000000d02027225 */ /* 0x004fc600078e00ff */
[----:B------:R-:W-:-:S04]  /*0380*/  IADD3 R11, P0, PT, R2, R6, RZ ;  /* 0x00000006020b7210 */ /* 0x000fc80007f1e0ff */
[----:B------:R-:W-:Y:S01]  /*0390*/  IADD3.X R6, PT, PT, R3, UR5, RZ, P0, !PT ;  /* 0x0000000503067c10 */ /* 0x000fe200087fe4ff */
[----:B------:R0:W-:Y:S02]  /*03a0*/  STL [R0], R11 ;  /* 0x0000000b00007387 */ /* 0x0001e40000100800 */
[----:B0-----:R-:W-:Y:S01]  /*03b0*/  VIADD R0, R0, 0x4 ;  /* 0x0000000400007836 */ /* 0x001fe20000000000 */
[----:B------:R-:W-:Y:S06]  /*03c0*/  BRA.U UP0, `(.L_x_4) ;  /* 0xfffffffd00cc7547 */ /* 0x000fec000b83ffff */
[----:B------:R-:W-:Y:S01]  /*03d0*/  SHF.R.U32.HI R4, RZ, 0x17, R7 ;  /* 0x00000017ff047819 */ /* 0x000fe20000011607 */
[----:B------:R0:W-:Y:S03]  /*03e0*/  STL [R1+0x18], R6 ;  /* 0x0000180601007387 */ /* 0x0001e60000100800 */
[C---:B------:R-:W-:Y:S02]  /*03f0*/  LOP3.LUT R0, R4.reuse, 0xe0, RZ, 0xc0, !PT ;  /* 0x000000e004007812 */ /* 0x040fe400078ec0ff */
[----:B------:R-:W-:-:S03]  /*0400*/  LOP3.LUT P0, RZ, R4, 0x1f, RZ, 0xc0, !PT ;  /* 0x0000001f04ff7812 */ /* 0x000fc6000780c0ff */
[----:B------:R-:W-:-:S05]  /*0410*/  VIADD R0, R0, 0xffffff80 ;  /* 0xffffff8000007836 */ /* 0x000fca0000000000 */
[----:B------:R-:W-:-:S05]  /*0420*/  SHF.R.U32.HI R0, RZ, 0x5, R0 ;  /* 0x00000005ff007819 */ /* 0x000fca0000011600 */
[----:B------:R-:W-:-:S05]  /*0430*/  IMAD R10, R0, -0x4, R1 ;  /* 0xfffffffc000a7824 */ /* 0x000fca00078e0201 */
[----:B------:R-:W2:Y:S04]  /*0440*/  LDL R0, [R10+0x18] ;  /* 0x000018000a007983 */ /* 0x000ea80000100800 */
[----:B------:R-:W2:Y:S04]  /*0450*/  LDL R3, [R10+0x14] ;  /* 0x000014000a037983 */ /* 0x000ea80000100800 */
[----:B------:R-:W3:Y:S01]  /*0460*/  @P0 LDL R2, [R10+0x10] ;  /* 0x000010000a020983 */ /* 0x000ee20000100800 */
[----:B------:R-:W-:Y:S01]  /*0470*/  LOP3.LUT R4, R4, 0x1f, RZ, 0xc0, !PT ;  /* 0x0000001f04047812 */ /* 0x000fe200078ec0ff */
[----:B------:R-:W-:Y:S01]  /*0480*/  UMOV UR4, 0x54442d19 ;  /* 0x54442d1900047882 */ /* 0x000fe20000000000 */
[----:B------:R-:W-:-:S02]  /*0490*/  UMOV UR5, 0x3bf921fb ;  /* 0x3bf921fb00057882 */ /* 0x000fc40000000000 */
[-C--:B--2---:R-:W-:Y:S02]  /*04a0*/  @P0 SHF.L.W.U32.HI R0, R3, R4.reuse, R0 ;  /* 0x0000000403000219 */ /* 0x084fe40000010e00 */
[----:B---3--:R-:W-:Y:S02]  /*04b0*/  @P0 SHF.L.W.U32.HI R3, R2, R4, R3 ;  /* 0x0000000402030219 */ /* 0x008fe40000010e03 */
[----:B------:R-:W-:Y:S02]  /*04c0*/  ISETP.GE.AND P0, PT, R7, RZ, PT ;  /* 0x000000ff0700720c */ /* 0x000fe40003f06270 */
[C---:B------:R-:W-:Y:S01]  /*04d0*/  SHF.L.W.U32.HI R2, R3.reuse, 0x2, R0 ;  /* 0x0000000203027819 */ /* 0x040fe20000010e00 */
[----:B------:R-:W-:-:S03]  /*04e0*/  IMAD.SHL.U32 R3, R3, 0x4, RZ ;  /* 0x0000000403037824 */ /* 0x000fc600078e00ff */
[----:B------:R-:W-:Y:S02]  /*04f0*/  SHF.R.S32.HI R4, RZ, 0x1f, R2 ;  /* 0x0000001fff047819 */ /* 0x000fe40000011402 */
[----:B------:R-:W-:Y:S02]  /*0500*/  LOP3.LUT R7, R2, R7, RZ, 0x3c, !PT ;  /* 0x0000000702077212 */ /* 0x000fe400078e3cff */
[C---:B------:R-:W-:Y:S02]  /*0510*/  LOP3.LUT R8, R4.reuse, R3, RZ, 0x3c, !PT ;  /* 0x0000000304087212 */ /* 0x040fe400078e3cff */
[----:B------:R-:W-:Y:S02]  /*0520*/  LOP3.LUT R9, R4, R2, RZ, 0x3c, !PT ;  /* 0x0000000204097212 */ /* 0x000fe400078e3cff */
[----:B------:R-:W-:Y:S02]  /*0530*/  SHF.R.U32.HI R3, RZ, 0x1e, R0 ;  /* 0x0000001eff037819 */ /* 0x000fe40000011600 */
[----:B------:R-:W-:-:S02]  /*0540*/  ISETP.GE.AND P1, PT, R7, RZ, PT ;  /* 0x000000ff0700720c */ /* 0x000fc40003f26270 */
[----:B------:R-:W1:Y:S01]  /*0550*/  I2F.F64.S64 R8, R8 ;  /* 0x0000000800087312 */ /* 0x000e620000301c00 */
[----:B------:R-:W-:-:S05]  /*0560*/  LEA.HI R0, R2, R3, RZ, 0x1 ;  /* 0x0000000302007211 */ /* 0x000fca00078f08ff */
[----:B------:R-:W-:-:S04]  /*0570*/  IMAD.MOV R2, RZ, RZ, -R0 ;  /* 0x000000ffff027224 */ /* 0x000fc800078e0a00 */
[----:B------:R-:W-:Y:S01]  /*0580*/  @!P0 IMAD.MOV.U32 R0, RZ, RZ, R2 ;  /* 0x000000ffff008224 */ /* 0x000fe200078e0002 */
[----:B-1----:R-:W-:-:S10]  /*0590*/  DMUL R10, R8, UR4 ;  /* 0x00000004080a7c28 */ /* 0x002fd40008000000 */
[----:B------:R-:W1:Y:S02]  /*05a0*/  F2F.F32.F64 R10, R10 ;  /* 0x0000000a000a7310 */ /* 0x000e640000301000 */
[----:B01----:R-:W-:-:S07]  /*05b0*/  FSEL R2, -R10, R10, !P1 ;  /* 0x0000000a0a027208 */ /* 0x003fce0004800100 */
.L_x_3:
[----:B------:R-:W-:Y:S05]  /*05c0*/  BSYNC.RECONVERGENT B0 ;  /* 0x0000000000007941 */ /* 0x000fea0003800200 */
.L_x_2:
[----:B------:R-:W0:Y:S01]  /*05d0*/  LDCU UR5, c[0x0][0x38c] ;  /* 0x00007180ff0577ac */ /* 0x000e220008000800 */
[----:B------:R-:W-:Y:S01]  /*05e0*/  LOP3.LUT R6, R0, 0x1, RZ, 0xc0, !PT ;  /* 0x0000000100067812 */ /* 0x000fe200078ec0ff */
[----:B------:R-:W-:Y:S02]  /*05f0*/  IMAD.MOV.U32 R4, RZ, RZ, 0x37cbac00 ;  /* 0x37cbac00ff047424 */ /* 0x000fe400078e00ff */
[----:B------:R-:W-:Y:S01]  /*0600*/  FMUL R3, R2, R2 ;  /* 0x0000000202037220 */ /* 0x000fe20000400000 */
[----:B------:R-:W-:Y:S01]  /*0610*/  IMAD.MOV.U32 R7, RZ, RZ, 0x3effffff ;  /* 0x3effffffff077424 */ /* 0x000fe200078e00ff */
[----:B------:R-:W-:Y:S01]  /*0620*/  ISETP.NE.U32.AND P0, PT, R6, 0x1, PT ;  /* 0x000000010600780c */ /* 0x000fe20003f05070 */
[----:B------:R-:W-:Y:S02]  /*0630*/  IMAD.MOV.U32 R6, RZ, RZ, 0x3d2aaabb ;  /* 0x3d2aaabbff067424 */ /* 0x000fe400078e00ff */
[----:B------:R-:W-:Y:S01]  /*0640*/  FFMA R4, R3, R4, -0.0013887860113754868507 ;  /* 0xbab607ed03047423 */ /* 0x000fe20000000004 */
[----:B------:R-:W-:-:S02]  /*0650*/  LOP3.LUT P1, RZ, R0, 0x2, RZ, 0xc0, !PT ;  /* 0x0000000200ff7812 */ /* 0x000fc4000782c0ff */
[----:B------:R-:W-:Y:S02]  /*0660*/  FSEL R7, -R7, -0.16666662693023681641, !P0 ;  /* 0xbe2aaaa807077808 */ /* 0x000fe40004000100 */
[----:B------:R-:W-:Y:S02]  /*0670*/  FSEL R4, R4, -0.00019574658654164522886, !P0 ;  /* 0xb94d415304047808 */ /* 0x000fe40004000000 */
[----:B------:R-:W-:Y:S02]  /*0680*/  FSEL R6, R6, 0.0083327032625675201416, !P0 ;  /* 0x3c0885e406067808 */ /* 0x000fe40004000000 */
[----:B------:R-:W-:Y:S01]  /*0690*/  FSEL R0, R2, 1, P0 ;  /* 0x3f80000002007808 */ /* 0x000fe20000000000 */
[----:B0-----:R-:W-:Y:S02]  /*06a0*/  UISETP.GE.AND UP0, UPT, UR5, 0x1, UPT ;  /* 0x000000010500788c */ /* 0x001fe4000bf06270 */
[----:B------:R-:W-:-:S04]  /*06b0*/  FFMA R4, R3, R4, R6 ;  /* 0x0000000403047223 */ /* 0x000fc80000000006 */
[C---:B------:R-:W-:Y:S01]  /*06c0*/  FFMA R4, R3.reuse, R4, R7 ;  /* 0x0000000403047223 */ /* 0x040fe20000000007 */
[----:B------:R-:W-:-:S04]  /*06d0*/  FFMA R3, R3, R0, RZ ;  /* 0x0000000003037223 */ /* 0x000fc800000000ff */
[----:B------:R-:W-:-:S04]  /*06e0*/  FFMA R15, R3, R4, R0 ;  /* 0x00000004030f7223 */ /* 0x000fc80000000000 */
[----:B------:R-:W-:Y:S01]  /*06f0*/  @P1 FADD R15, RZ, -R15 ;  /* 0x8000000fff0f1221 */ /* 0x000fe20000000000 */
[----:B------:R-:W-:Y:S06]  /*0700*/  BRA.U !UP0, `(.L_x_5) ;  /* 0x0000000508007547 */ /* 0x000fec000b800000 */
[----:B------:R-:W0:Y:S01]  /*0710*/  LDCU UR8, c[0x0][0x388] ;  /* 0x00007100ff0877ac */ /* 0x000e220008000800 */
[----:B------:R-:W-:Y:S01]  /*0720*/  MOV R0, R15 ;  /* 0x0000000f00007202 */ /* 0x000fe20000000f00 */
[----:B------:R-:W-:Y:S02]  /*0730*/  UISETP.GE.U32.AND UP1, UPT, UR5, 0x4, UPT ;  /* 0x000000040500788c */ /* 0x000fe4000bf26070 */
[----:B------:R-:W-:-:S04]  /*0740*/  ULOP3.LUT UR4, UR5, 0x3, URZ, 0xc0, !UPT ;  /* 0x0000000305047892 */ /* 0x000fc8000f8ec0ff */
[----:B------:R-:W-:Y:S01]  /*0750*/  UISETP.NE.AND UP0, UPT, UR4, URZ, UPT ;  /* 0x000000ff0400728c */ /* 0x000fe2000bf05270 */
[----:B0-----:R-:W-:-:S04]  /*0760*/  ISETP.NE.AND P0, PT, R5, UR8, PT ;  /* 0x0000000805007c0c */ /* 0x001fc8000bf05270 */
[----:B------:R-:W-:Y:S01]  /*0770*/  ISETP.EQ.OR P0, PT, R5, 0x1, !P0 ;  /* 0x000000010500780c */ /* 0x000fe20004702670 */
[----:B------:R-:W-:-:S12]  /*0780*/  BRA.U !UP1, `(.L_x_6) ;  /* 0x0000000109a07547 */ /* 0x000fd8000b800000 */
[----:B------:R-:W-:Y:S01]  /*0790*/  ULOP3.LUT UR5, UR5, 0x7ffffffc, URZ, 0xc0, !UPT ;  /* 0x7ffffffc05057892 */ /* 0x000fe2000f8ec0ff */
[----:B------:R-:W-:-:S03]  /*07a0*/  IMAD.MOV.U32 R0, RZ, RZ, R15 ;  /* 0x000000ffff007224 */ /* 0x000fc600078e000f */
[----:B------:R-:W-:-:S12]  /*07b0*/  UIADD3 UR5, UPT, UPT, -UR5, URZ, URZ ;  /* 0x000000ff05057290 */ /* 0x000fd8000fffe1ff */
.L_x_7:
[----:B01----:R-:W0:Y:S01]  /*07c0*/  @!P0 F2F.F64.F32 R2, R15 ;  /* 0x0000000f00028310 */ /* 0x003e220000201800 */
[----:B------:R-:W-:-:S04]  /*07d0*/  UIADD3 UR5, UPT, UPT, UR5, 0x4, URZ ;  /* 0x0000000405057890 */ /* 0x000fc8000fffe0ff */
[----:B------:R-:W-:-:S03]  /*07e0*/  UISETP.NE.AND UP1, UPT, UR5, URZ, UPT ;  /* 0x000000ff0500728c */ /* 0x000fc6000bf25270 */
[----:B------:R1:W2:Y:S01]  /*07f0*/  @!P0 F2F.F64.F32 R8, R0 ;  /* 0x0000000000088310 */ /* 0x0002a20000201800 */
[----:B0-----:R-:W-:-:S07]  /*0800*/  @!P0 DADD R6, R2, R2 ;  /* 0x0000000002068229 */ /* 0x001fce0000000002 */
[----:B------:R0:W-:Y:S01]  /*0810*/  @!P0 F2F.F64.F32 R10, R15 ;  /* 0x0000000f000a8310 */ /* 0x0001e20000201800 */
[----:B-1----:R-:W-:Y:S01]  /*0820*/  IMAD.MOV.U32 R0, RZ, RZ, RZ ;  /* 0x000000ffff007224 */ /* 0x002fe200078e00ff */
[----:B--2---:R-:W-:Y:S01]  /*0830*/  @!P0 DADD R6, R6, -R8 ;  /* 0x0000000006068229 */ /* 0x004fe20000000808 */
[----:B0-----:R-:W-:Y:S02]  /*0840*/  IMAD.MOV.U32 R15, RZ, RZ, RZ ;  /* 0x000000ffff0f7224 */ /* 0x001fe400078e00ff */
[----:B------:R-:W-:Y:S02]  /*0850*/  @!P0 IMAD.MOV.U32 R8, RZ, RZ, -0x80000000 ;  /* 0x80000000ff088424 */ /* 0x000fe400078e00ff */
[----:B------:R-:W-:-:S06]  /*0860*/  @!P0 IMAD.MOV.U32 R9, RZ, RZ, 0x3fc70a3d ;  /* 0x3fc70a3dff098424 */ /* 0x000fcc00078e00ff */
[----:B------:R-:W-:Y:S01]  /*0870*/  @!P0 DFMA R6, R2, -R8, R6 ;  /* 0x800000080206822b */ /* 0x000fe20000000006 */
[----:B------:R-:W-:-:S05]  /*0880*/  CS2R R2, SRZ ;  /* 0x0000000000027805 */ /* 0x000fca000001ff00 */
[----:B------:R-:W0:Y:S08]  /*0890*/  @!P0 F2F.F32.F64 R4, R6 ;  /* 0x0000000600048310 */ /* 0x000e300000301000 */
[----:B0-----:R-:W0:Y:S02]  /*08a0*/  @!P0 F2F.F64.F32 R2, R4 ;  /* 0x0000000400028310 */ /* 0x001e240000201800 */
[----:B0-----:R-:W-:-:S08]  /*08b0*/  @!P0 DADD R8, R2, R2 ;  /* 0x0000000002088229 */ /* 0x001fd00000000002 */
[----:B------:R-:W-:Y:S01]  /*08c0*/  @!P0 DADD R8, -R10, R8 ;  /* 0x000000000a088229 */ /* 0x000fe20000000108 */
[----:B------:R-:W-:Y:S02]  /*08d0*/  @!P0 IMAD.MOV.U32 R10, RZ, RZ, -0x80000000 ;  /* 0x80000000ff0a8424 */ /* 0x000fe400078e00ff */
[----:B------:R-:W-:-:S06]  /*08e0*/  @!P0 IMAD.MOV.U32 R11, RZ, RZ, 0x3fc70a3d ;  /* 0x3fc70a3dff0b8424 */ /* 0x000fcc00078e00ff */
[----:B------:R-:W-:Y:S01]  /*08f0*/  @!P0 DFMA R10, R2, -R10, R8 ;  /* 0x8000000a020a822b */ /* 0x000fe20000000008 */
[----:B------:R-:W-:-:S09]  /*0900*/  CS2R R8, SRZ ;  /* 0x0000000000087805 */ /* 0x000fd2000001ff00 */
[----:B------:R-:W0:Y:S08]  /*0910*/  @!P0 F2F.F32.F64 R10, R10 ;  /* 0x0000000a000a8310 */ /* 0x000e300000301000 */
[----:B0-----:R-:W0:Y:S02]  /*0920*/  @!P0 F2F.F64.F32 R8, R10 ;  /* 0x0000000a00088310 */ /* 0x001e240000201800 */
[----:B0-----:R-:W-:-:S08]  /*0930*/  @!P0 DADD R6, R8, R8 ;  /* 0x0000000008068229 */ /* 0x001fd00000000008 */
[----:B------:R-:W-:Y:S01]  /*0940*/  @!P0 DADD R6, R6, -R2 ;  /* 0x0000000006068229 */ /* 0x000fe20000000802 */
[----:B------:R-:W-:Y:S02]  /*0950*/  @!P0 IMAD.MOV.U32 R2, RZ, RZ, -0x80000000 ;  /* 0x80000000ff028424 */ /* 0x000fe400078e00ff */
[----:B------:R-:W-:-:S06]  /*0960*/  @!P0 IMAD.MOV.U32 R3, RZ, RZ, 0x3fc70a3d ;  /* 0x3fc70a3dff038424 */ /* 0x000fcc00078e00ff */
[----:B------:R-:W-:-:S06]  /*0970*/  @!P0 DFMA R6, R8, -R2, R6 ;  /* 0x800000020806822b */ /* 0x000fcc0000000006 */
[----:B------:R-:W0:Y:S08]  /*0980*/  @!P0 F2F.F32.F64 R0, R6 ;  /* 0x0000000600008310 */ /* 0x000e300000301000 */
[----:B0-----:R-:W0:Y:S02]  /*0990*/  @!P0 F2F.F64.F32 R2, R0 ;  /* 0x0000000000028310 */ /* 0x001e240000201800 */
[----:B0-----:R-:W-:-:S08]  /*09a0*/  @!P0 DADD R12, R2, R2 ;  /* 0x00000000020c8229 */ /* 0x001fd00000000002 */
[----:B------:R-:W-:Y:S01]  /*09b0*/  @!P0 DADD R12, R12, -R8 ;  /* 0x000000000c0c8229 */ /* 0x000fe20000000808 */
[----:B------:R-:W-:Y:S02]  /*09c0*/  @!P0 IMAD.MOV.U32 R8, RZ, RZ, -0x80000000 ;  /* 0x80000000ff088424 */ /* 0x000fe400078e00ff */
[----:B------:R-:W-:-:S06]  /*09d0*/  @!P0 IMAD.MOV.U32 R9, RZ, RZ, 0x3fc70a3d ;  /* 0x3fc70a3dff098424 */ /* 0x000fcc00078e00ff */
[----:B------:R-:W-:-:S06]  /*09e0*/  @!P0 DFMA R12, R2, -R8, R12 ;  /* 0x80000008020c822b */ /* 0x000fcc000000000c */
[----:B------:R0:W1:Y:S01]  /*09f0*/  @!P0 F2F.F32.F64 R15, R12 ;  /* 0x0000000c000f8310 */ /* 0x0000620000301000 */
[----:B------:R-:W-:Y:S05]  /*0a00*/  BRA.U UP1, `(.L_x_7) ;  /* 0xfffffffd016c7547 */ /* 0x000fea000b83ffff */
.L_x_6:
[----:B------:R-:W-:Y:S05]  /*0a10*/  BRA.U !UP0, `(.L_x_5) ;  /* 0x00000001083c7547 */ /* 0x000fea000b800000 */
[----:B------:R-:W-:-:S12]  /*0a20*/  UIADD3 UR4, UPT, UPT, -UR4, URZ, URZ ;  /* 0x000000ff04047290 */ /* 0x000fd8000fffe1ff */
.L_x_8:
[----:B-1-3--:R-:W-:Y:S01]  /*0a30*/  MOV R4, R15 ;  /* 0x0000000f00047202 */ /* 0x00afe20000000f00 */
[----:B------:R1:W-:Y:S01]  /*0a40*/  @!P0 F2F.F64.F32 R8, R0 ;  /* 0x0000000000088310 */ /* 0x0003e20000201800 */
[----:B------:R-:W-:Y:S01]  /*0a50*/  IMAD.MOV.U32 R15, RZ, RZ, RZ ;  /* 0x000000ffff0f7224 */ /* 0x000fe200078e00ff */
[----:B------:R-:W-:-:S04]  /*0a60*/  UIADD3 UR4, UPT, UPT, UR4, 0x1, URZ ;  /* 0x0000000104047890 */ /* 0x000fc8000fffe0ff */
[----:B------:R-:W-:Y:S02]  /*0a70*/  UISETP.NE.AND UP0, UPT, UR4, URZ, UPT ;  /* 0x000000ff0400728c */ /* 0x000fe4000bf05270 */
[----:B--2---:R-:W2:Y:S01]  /*0a80*/  @!P0 F2F.F64.F32 R2, R4 ;  /* 0x0000000400028310 */ /* 0x004ea20000201800 */
[----:B-1----:R-:W-:Y:S01]  /*0a90*/  IMAD.MOV.U32 R0, RZ, RZ, R4 ;  /* 0x000000ffff007224 */ /* 0x002fe200078e0004 */
[----:B--2---:R-:W-:-:S08]  /*0aa0*/  @!P0 DADD R6, R2, R2 ;  /* 0x0000000002068229 */ /* 0x004fd00000000002 */
[----:B------:R-:W-:Y:S01]  /*0ab0*/  @!P0 DADD R6, R6, -R8 ;  /* 0x0000000006068229 */ /* 0x000fe20000000808 */
[----:B------:R-:W-:Y:S02]  /*0ac0*/  @!P0 IMAD.MOV.U32 R8, RZ, RZ, -0x80000000 ;  /* 0x80000000ff088424 */ /* 0x000fe400078e00ff */
[----:B------:R-:W-:-:S06]  /*0ad0*/  @!P0 IMAD.MOV.U32 R9, RZ, RZ, 0x3fc70a3d ;  /* 0x3fc70a3dff098424 */ /* 0x000fcc00078e00ff */
[----:B------:R-:W-:-:S06]  /*0ae0*/  @!P0 DFMA R6, R2, -R8, R6 ;  /* 0x800000080206822b */ /* 0x000fcc0000000006 */
[----:B------:R2:W3:Y:S01]  /*0af0*/  @!P0 F2F.F32.F64 R15, R6 ;  /* 0x00000006000f8310 */ /* 0x0004e20000301000 */
[----:B------:R-:W-:Y:S05]  /*0b00*/  BRA.U UP0, `(.L_x_8) ;  /* 0xfffffffd00c87547 */ /* 0x000fea000b83ffff */
.L_x_5:
[----:B------:R-:W4:Y:S02]  /*0b10*/  LDC.64 R2, c[0x0][0x380] ;  /* 0x0000e000ff027b82 */ /* 0x000f240000000a00 */
[----:B----4-:R-:W-:-:S05]  /*0b20*/  IMAD.WIDE R2, R5, 0x4, R2 ;  /* 0x0000000405027825 */ /* 0x010fca00078e0202 */
[----:B-1-3--:R-:W-:Y:S01]  /*0b30*/  STG.E desc[UR6][R2.64], R15 ;  /* 0x0000000f02007986 */ /* 0x00afe2000c101906 */
[----:B------:R-:W-:Y:S05]  /*0b40*/  EXIT ;  /* 0x000000000000794d */ /* 0x000fea0003800000 */
        .weak           $__internal_0_$__cuda_sm3x_div_rn_noftz_f32_slowpath
        .type           $__internal_0_$__cuda_sm3x_div_rn_noftz_f32_slowpath,@function
        .size           $__internal_0_$__cuda_sm3x_div_rn_noftz_f32_slowpath,(.L_x_21 - $__internal_0_$__cuda_sm3x_div_rn_noftz_f32_slowpath)
$__internal_0_$__cuda_sm3x_div_rn_noftz_f32_slowpath:
[--C-:B------:R-:W-:Y:S01]  /*0b50*/  SHF.R.U32.HI R6, RZ, 0x17, R3.reuse ;  /* 0x00000017ff067819 */ /* 0x100fe20000011603 */
[----:B------:R-:W-:Y:S01]  /*0b60*/  BSSY.RECONVERGENT B1, `(.L_x_9) ;  /* 0x0000064000017945 */ /* 0x000fe20003800200 */
[--C-:B------:R-:W-:Y:S01]  /*0b70*/  SHF.R.U32.HI R4, RZ, 0x17, R0.reuse ;  /* 0x00000017ff047819 */ /* 0x100fe20000011600 */
[----:B------:R-:W-:Y:S01]  /*0b80*/  IMAD.MOV.U32 R7, RZ, RZ, R0 ;  /* 0x000000ffff077224 */ /* 0x000fe200078e0000 */
[----:B------:R-:W-:Y:S01]  /*0b90*/  LOP3.LUT R6, R6, 0xff, RZ, 0xc0, !PT ;  /* 0x000000ff06067812 */ /* 0x000fe200078ec0ff */
[----:B------:R-:W-:Y:S01]  /*0ba0*/  IMAD.MOV.U32 R8, RZ, RZ, R3 ;  /* 0x000000ffff087224 */ /* 0x000fe200078e0003 */
[----:B------:R-:W-:-:S03]  /*0bb0*/  LOP3.LUT R4, R4, 0xff, RZ, 0xc0, !PT ;  /* 0x000000ff04047812 */ /* 0x000fc600078ec0ff */
[----:B------:R-:W-:Y:S02]  /*0bc0*/  VIADD R11, R6, 0xffffffff ;  /* 0xffffffff060b7836 */ /* 0x000fe40000000000 */
[----:B------:R-:W-:-:S03]  /*0bd0*/  VIADD R10, R4, 0xffffffff ;  /* 0xffffffff040a7836 */ /* 0x000fc60000000000 */
[----:B------:R-:W-:-:S04]  /*0be0*/  ISETP.GT.U32.AND P0, PT, R11, 0xfd, PT ;  /* 0x000000fd0b00780c */ /* 0x000fc80003f04070 */
[----:B------:R-:W-:-:S13]  /*0bf0*/  ISETP.GT.U32.OR P0, PT, R10, 0xfd, P0 ;  /* 0x000000fd0a00780c */ /* 0x000fda0000704470 */
[----:B------:R-:W-:Y:S01]  /*0c00*/  @!P0 IMAD.MOV.U32 R9, RZ, RZ, RZ ;  /* 0x000000ffff098224 */ /* 0x000fe200078e00ff */
[----:B------:R-:W-:Y:S06]  /*0c10*/  @!P0 BRA `(.L_x_10) ;  /* 0x00000000005c8947 */ /* 0x000fec0003800000 */
[----:B------:R-:W-:Y:S02]  /*0c20*/  FSETP.GTU.FTZ.AND P0, PT, |R0|, +INF , PT ;  /* 0x7f8000000000780b */ /* 0x000fe40003f1c200 */
[----:B------:R-:W-:-:S04]  /*0c30*/  FSETP.GTU.FTZ.AND P1, PT, |R3|, +INF , PT ;  /* 0x7f8000000300780b */ /* 0x000fc80003f3c200 */
[----:B------:R-:W-:-:S13]  /*0c40*/  PLOP3.LUT P0, PT, P0, P1, PT, 0xf8, 0x8f ;  /* 0x00000000008f781c */ /* 0x000fda0000703f70 */
[----:B------:R-:W-:Y:S05]  /*0c50*/  @P0 BRA `(.L_x_11) ;  /* 0x00000004004c0947 */ /* 0x000fea0003800000 */
[----:B------:R-:W-:-:S13]  /*0c60*/  LOP3.LUT P0, RZ, R8, 0x7fffffff, R7, 0xc8, !PT ;  /* 0x7fffffff08ff7812 */ /* 0x000fda000780c807 */
[----:B------:R-:W-:Y:S05]  /*0c70*/  @!P0 BRA `(.L_x_12) ;  /* 0x00000004003c8947 */ /* 0x000fea0003800000 */
[C---:B------:R-:W-:Y:S02]  /*0c80*/  FSETP.NEU.FTZ.AND P2, PT, |R0|.reuse, +INF , PT ;  /* 0x7f8000000000780b */ /* 0x040fe40003f5d200 */
[----:B------:R-:W-:Y:S02]  /*0c90*/  FSETP.NEU.FTZ.AND P1, PT, |R3|, +INF , PT ;  /* 0x7f8000000300780b */ /* 0x000fe40003f3d200 */
[----:B------:R-:W-:-:S11]  /*0ca0*/  FSETP.NEU.FTZ.AND P0, PT, |R0|, +INF , PT ;  /* 0x7f8000000000780b */ /* 0x000fd60003f1d200 */
[----:B------:R-:W-:Y:S05]  /*0cb0*/  @!P1 BRA !P2, `(.L_x_12) ;  /* 0x00000004002c9947 */ /* 0x000fea0005000000 */
[----:B------:R-:W-:-:S04]  /*0cc0*/  LOP3.LUT P2, RZ, R7, 0x7fffffff, RZ, 0xc0, !PT ;  /* 0x7fffffff07ff7812 */ /* 0x000fc8000784c0ff */
[----:B------:R-:W-:-:S13]  /*0cd0*/  PLOP3.LUT P1, PT, P1, P2, PT, 0x2f, 0xf2 ;  /* 0x0000000000f2781c */ /* 0x000fda0000f24577 */
[----:B------:R-:W-:Y:S05]  /*0ce0*/  @P1 BRA `(.L_x_13) ;  /* 0x0000000400181947 */ /* 0x000fea0003800000 */
[----:B------:R-:W-:-:S04]  /*0cf0*/  LOP3.LUT P1, RZ, R8, 0x7fffffff, RZ, 0xc0, !PT ;  /* 0x7fffffff08ff7812 */ /* 0x000fc8000782c0ff */
[----:B------:R-:W-:-:S13]  /*0d00*/  PLOP3.LUT P0, PT, P0, P1, PT, 0x2f, 0xf2 ;  /* 0x0000000000f2781c */ /* 0x000fda0000702577 */
[----:B------:R-:W-:Y:S05]  /*0d10*/  @P0 BRA `(.L_x_14) ;  /* 0x0000000400000947 */ /* 0x000fea0003800000 */
[----:B------:R-:W-:Y:S02]  /*0d20*/  ISETP.GE.AND P0, PT, R10, RZ, PT ;  /* 0x000000ff0a00720c */ /* 0x000fe40003f06270 */
[----:B------:R-:W-:-:S11]  /*0d30*/  ISETP.GE.AND P1, PT, R11, RZ, PT ;  /* 0x000000ff0b00720c */ /* 0x000fd60003f26270 */
[----:B------:R-:W-:Y:S02]  /*0d40*/  @P0 IMAD.MOV.U32 R9, RZ, RZ, RZ ;  /* 0x000000ffff090224 */ /* 0x000fe400078e00ff */
[----:B------:R-:W-:Y:S01]  /*0d50*/  @!P0 FFMA R7, R0, 1.84467440737095516160e+19, RZ ;  /* 0x5f80000000078823 */ /* 0x000fe200000000ff */
[----:B------:R-:W-:Y:S02]  /*0d60*/  @!P0 IMAD.MOV.U32 R9, RZ, RZ, -0x40 ;  /* 0xffffffc0ff098424 */ /* 0x000fe400078e00ff */
[----:B------:R-:W-:-:S03]  /*0d70*/  @!P1 FFMA R8, R3, 1.84467440737095516160e+19, RZ ;  /* 0x5f80000003089823 */ /* 0x000fc600000000ff */
[----:B------:R-:W-:-:S07]  /*0d80*/  @!P1 IADD3 R9, PT, PT, R9, 0x40, RZ ;  /* 0x0000004009099810 */ /* 0x000fce0007ffe0ff */
.L_x_10:
[----:B------:R-:W-:Y:S01]  /*0d90*/  LEA R3, R6, 0xc0800000, 0x17 ;  /* 0xc080000006037811 */ /* 0x000fe200078eb8ff */
[----:B------:R-:W-:Y:S01]  /*0da0*/  VIADD R4, R4, 0xffffff81 ;  /* 0xffffff8104047836 */ /* 0x000fe20000000000 */
[----:B------:R-:W-:Y:S03]  /*0db0*/  BSSY.RECONVERGENT B2, `(.L_x_15) ;  /* 0x0000035000027945 */ /* 0x000fe60003800200 */
[----:B------:R-:W-:Y:S02]  /*0dc0*/  IMAD.IADD R3, R8, 0x1, -R3 ;  /* 0x0000000108037824 */ /* 0x000fe400078e0a03 */
[C---:B------:R-:W-:Y:S01]  /*0dd0*/  IMAD R0, R4.reuse, -0x800000, R7 ;  /* 0xff80000004007824 */ /* 0x040fe200078e0207 */
[----:B------:R-:W-:Y:S01]  /*0de0*/  IADD3 R4, PT, PT, R4, 0x7f, -R6 ;  /* 0x0000007f04047810 */ /* 0x000fe20007ffe806 */
[----:B------:R-:W0:Y:S01]  /*0df0*/  MUFU.RCP R8, R3 ;  /* 0x0000000300087308 */ /* 0x000e220000001000 */
[----:B------:R-:W-:-:S03]  /*0e00*/  FADD.FTZ R11, -R3, -RZ ;  /* 0x800000ff030b7221 */ /* 0x000fc60000010100 */
[----:B------:R-:W-:Y:S02]  /*0e10*/  IMAD.IADD R4, R4, 0x1, R9 ;  /* 0x0000000104047824 */ /* 0x000fe400078e0209 */
[----:B0-----:R-:W-:-:S04]  /*0e20*/  FFMA R13, R8, R11, 1 ;  /* 0x3f800000080d7423 */ /* 0x001fc8000000000b */
[----:B------:R-:W-:-:S04]  /*0e30*/  FFMA R10, R8, R13, R8 ;  /* 0x0000000d080a7223 */ /* 0x000fc80000000008 */
[----:B------:R-:W-:-:S04]  /*0e40*/  FFMA R7, R0, R10, RZ ;  /* 0x0000000a00077223 */ /* 0x000fc800000000ff */
[----:B------:R-:W-:-:S04]  /*0e50*/  FFMA R8, R11, R7, R0 ;  /* 0x000000070b087223 */ /* 0x000fc80000000000 */
[----:B------:R-:W-:-:S04]  /*0e60*/  FFMA R7, R10, R8, R7 ;  /* 0x000000080a077223 */ /* 0x000fc80000000007 */
[----:B------:R-:W-:-:S04]  /*0e70*/  FFMA R8, R11, R7, R0 ;  /* 0x000000070b087223 */ /* 0x000fc80000000000 */
[----:B------:R-:W-:-:S05]  /*0e80*/  FFMA R0, R10, R8, R7 ;  /* 0x000000080a007223 */ /* 0x000fca0000000007 */
[----:B------:R-:W-:-:S04]  /*0e90*/  SHF.R.U32.HI R3, RZ, 0x17, R0 ;  /* 0x00000017ff037819 */ /* 0x000fc80000011600 */
[----:B------:R-:W-:-:S05]  /*0ea0*/  LOP3.LUT R3, R3, 0xff, RZ, 0xc0, !PT ;  /* 0x000000ff03037812 */ /* 0x000fca00078ec0ff */
[----:B------:R-:W-:-:S04]  /*0eb0*/  IMAD.IADD R9, R3, 0x1, R4 ;  /* 0x0000000103097824 */ /* 0x000fc800078e0204 */
[----:B------:R-:W-:-:S05]  /*0ec0*/  VIADD R3, R9, 0xffffffff ;  /* 0xffffffff09037836 */ /* 0x000fca0000000000 */
[----:B------:R-:W-:-:S13]  /*0ed0*/  ISETP.GE.U32.AND P0, PT, R3, 0xfe, PT ;  /* 0x000000fe0300780c */ /* 0x000fda0003f06070 */
[----:B------:R-:W-:Y:S05]  /*0ee0*/  @!P0 BRA `(.L_x_16) ;  /* 0x0000000000808947 */ /* 0x000fea0003800000 */
[----:B------:R-:W-:-:S13]  /*0ef0*/  ISETP.GT.AND P0, PT, R9, 0xfe, PT ;  /* 0x000000fe0900780c */ /* 0x000fda0003f04270 */
[----:B------:R-:W-:Y:S05]  /*0f00*/  @P0 BRA `(.L_x_17) ;  /* 0x00000000006c0947 */ /* 0x000fea0003800000 */
[----:B------:R-:W-:-:S13]  /*0f10*/  ISETP.GE.AND P0, PT, R9, 0x1, PT ;  /* 0x000000010900780c */ /* 0x000fda0003f06270 */
[----:B------:R-:W-:Y:S05]  /*0f20*/  @P0 BRA `(.L_x_18) ;  /* 0x0000000000740947 */ /* 0x000fea0003800000 */
[----:B------:R-:W-:Y:S02]  /*0f30*/  ISETP.GE.AND P0, PT, R9, -0x18, PT ;  /* 0xffffffe80900780c */ /* 0x000fe40003f06270 */
[----:B------:R-:W-:-:S11]  /*0f40*/  LOP3.LUT R0, R0, 0x80000000, RZ, 0xc0, !PT ;  /* 0x8000000000007812 */ /* 0x000fd600078ec0ff */
[----:B------:R-:W-:Y:S05]  /*0f50*/  @!P0 BRA `(.L_x_18) ;  /* 0x0000000000688947 */ /* 0x000fea0003800000 */
[CCC-:B------:R-:W-:Y:S01]  /*0f60*/  FFMA.RZ R3, R10.reuse, R8.reuse, R7.reuse ;  /* 0x000000080a037223 */ /* 0x1c0fe2000000c007 */
[CCC-:B------:R-:W-:Y:S01]  /*0f70*/  FFMA.RM R4, R10.reuse, R8.reuse, R7.reuse ;  /* 0x000000080a047223 */ /* 0x1c0fe20000004007 */
[C---:B------:R-:W-:Y:S02]  /*0f80*/  ISETP.NE.AND P2, PT, R9.reuse, RZ, PT ;  /* 0x000000ff0900720c */ /* 0x040fe40003f45270 */
[----:B------:R-:W-:Y:S02]  /*0f90*/  ISETP.NE.AND P1, PT, R9, RZ, PT ;  /* 0x000000ff0900720c */ /* 0x000fe40003f25270 */
[----:B------:R-:W-:Y:S01]  /*0fa0*/  LOP3.LUT R6, R3, 0x7fffff, RZ, 0xc0, !PT ;  /* 0x007fffff03067812 */ /* 0x000fe200078ec0ff */
[----:B------:R-:W-:Y:S01]  /*0fb0*/  FFMA.RP R3, R10, R8, R7 ;  /* 0x000000080a037223 */ /* 0x000fe20000008007 */
[----:B------:R-:W-:Y:S02]  /*0fc0*/  VIADD R7, R9, 0x20 ;  /* 0x0000002009077836 */ /* 0x000fe40000000000 */
[----:B------:R-:W-:Y:S01]  /*0fd0*/  LOP3.LUT R6, R6, 0x800000, RZ, 0xfc, !PT ;  /* 0x0080000006067812 */ /* 0x000fe200078efcff */
[----:B------:R-:W-:Y:S01]  /*0fe0*/  IMAD.MOV R8, RZ, RZ, -R9 ;  /* 0x000000ffff087224 */ /* 0x000fe200078e0a09 */
[----:B------:R-:W-:-:S02]  /*0ff0*/  FSETP.NEU.FTZ.AND P0, PT, R3, R4, PT ;  /* 0x000000040300720b */ /* 0x000fc40003f1d000 */
[----:B------:R-:W-:Y:S02]  /*1000*/  SHF.L.U32 R7, R6, R7, RZ ;  /* 0x0000000706077219 */ /* 0x000fe400000006ff */
[----:B------:R-:W-:Y:S02]  /*1010*/  SEL R3, R8, RZ, P2 ;  /* 0x000000ff08037207 */ /* 0x000fe40001000000 */
[----:B------:R-:W-:Y:S02]  /*1020*/  ISETP.NE.AND P1, PT, R7, RZ, P1 ;  /* 0x000000ff0700720c */ /* 0x000fe40000f25270 */
[----:B------:R-:W-:Y:S02]  /*1030*/  SHF.R.U32.HI R3, RZ, R3, R6 ;  /* 0x00000003ff037219 */ /* 0x000fe40000011606 */
[----:B------:R-:W-:Y:S02]  /*1040*/  PLOP3.LUT P0, PT, P0, P1, PT, 0xf8, 0x8f ;  /* 0x00000000008f781c */ /* 0x000fe40000703f70 */
[----:B------:R-:W-:-:S02]  /*1050*/  SHF.R.U32.HI R7, RZ, 0x1, R3 ;  /* 0x00000001ff077819 */ /* 0x000fc40000011603 */
[----:B------:R-:W-:-:S04]  /*1060*/  SEL R4, RZ, 0x1, !P0 ;  /* 0x00000001ff047807 */ /* 0x000fc80004000000 */
[----:B------:R-:W-:-:S04]  /*1070*/  LOP3.LUT R4, R4, 0x1, R7, 0xf8, !PT ;  /* 0x0000000104047812 */ /* 0x000fc800078ef807 */
[----:B------:R-:W-:-:S05]  /*1080*/  LOP3.LUT R4, R4, R3, RZ, 0xc0, !PT ;  /* 0x0000000304047212 */ /* 0x000fca00078ec0ff */
[----:B------:R-:W-:-:S05]  /*1090*/  IMAD.IADD R7, R7, 0x1, R4 ;  /* 0x0000000107077824 */ /* 0x000fca00078e0204 */
[----:B------:R-:W-:Y:S01]  /*10a0*/  LOP3.LUT R0, R7, R0, RZ, 0xfc, !PT ;  /* 0x0000000007007212 */ /* 0x000fe200078efcff */
[----:B------:R-:W-:Y:S06]  /*10b0*/  BRA `(.L_x_18) ;  /* 0x0000000000107947 */ /* 0x000fec0003800000 */
.L_x_17:
[----:B------:R-:W-:-:S04]  /*10c0*/  LOP3.LUT R0, R0, 0x80000000, RZ, 0xc0, !PT ;  /* 0x8000000000007812 */ /* 0x000fc800078ec0ff */
[----:B------:R-:W-:Y:S01]  /*10d0*/  LOP3.LUT R0, R0, 0x7f800000, RZ, 0xfc, !PT ;  /* 0x7f80000000007812 */ /* 0x000fe200078efcff */
[----:B------:R-:W-:Y:S06]  /*10e0*/  BRA `(.L_x_18) ;  /* 0x0000000000047947 */ /* 0x000fec0003800000 */
.L_x_16:
[----:B------:R-:W-:-:S07]  /*10f0*/  IMAD R0, R4, 0x800000, R0 ;  /* 0x0080000004007824 */ /* 0x000fce00078e0200 */
.L_x_18:
[----:B------:R-:W-:Y:S05]  /*1100*/  BSYNC.RECONVERGENT B2 ;  /* 0x0000000000027941 */ /* 0x000fea0003800200 */
.L_x_15:
[----:B------:R-:W-:Y:S05]  /*1110*/  BRA `(.L_x_19) ;  /* 0x0000000000207947 */ /* 0x000fea0003800000 */
.L_x_14:
[----:B------:R-:W-:-:S04]  /*1120*/  LOP3.LUT R0, R8, 0x80000000, R7, 0x48, !PT ;  /* 0x8000000008007812 */ /* 0x000fc800078e4807 */
[----:B------:R-:W-:Y:S01]  /*1130*/  LOP3.LUT R0, R0, 0x7f800000, RZ, 0xfc, !PT ;  /* 0x7f80000000007812 */ /* 0x000fe200078efcff */
[----:B------:R-:W-:Y:S06]  /*1140*/  BRA `(.L_x_19) ;  /* 0x0000000000147947 */ /* 0x000fec0003800000 */
.L_x_13:
[----:B------:R-:W-:Y:S01]  /*1150*/  LOP3.LUT R0, R8, 0x80000000, R7, 0x48, !PT ;  /* 0x8000000008007812 */ /* 0x000fe200078e4807 */
[----:B------:R-:W-:Y:S06]  /*1160*/  BRA `(.L_x_19) ;  /* 0x00000000000c7947 */ /* 0x000fec0003800000 */
.L_x_12:
[----:B------:R-:W0:Y:S01]  /*1170*/  MUFU.RSQ R0, -QNAN ;  /* 0xffc0000000007908 */ /* 0x000e220000001400 */
[----:B------:R-:W-:Y:S05]  /*1180*/  BRA `(.L_x_19) ;  /* 0x0000000000047947 */ /* 0x000fea0003800000 */
.L_x_11:
[----:B------:R-:W-:-:S07]  /*1190*/  FADD.FTZ R0, R0, R3 ;  /* 0x0000000300007221 */ /* 0x000fce0000010000 */
.L_x_19:
[----:B------:R-:W-:Y:S05]  /*11a0*/  BSYNC.RECONVERGENT B1 ;  /* 0x0000000000017941 */ /* 0x000fea0003800200 */
.L_x_9:
[----:B------:R-:W-:-:S04]  /*11b0*/  IMAD.MOV.U32 R3, RZ, RZ, 0x0 ;  /* 0x00000000ff037424 */ /* 0x000fc800078e00ff */
[----:B0-----:R-:W-:Y:S05]  /*11c0*/  RET.REL.NODEC R2 `(_Z15update_parallelPfii) ;  /* 0xffffffec028c7950 */ /* 0x001fea0003c3ffff */
.L_x_20:
[----:B------:R-:W-:-:S00]  /*11d0*/  BRA `(.L_x_20) ;  /* 0xfffffffc00fc7947 */ /* 0x000fc0000383ffff */
[----:B------:R-:W-:-:S00]  /*11e0*/  NOP ;  /* 0x0000000000007918 */ /* 0x000fc00000000000 */
        /* <DEDUP_REMOVED lines=9> */
.L_x_21:


//--------------------- .nv.global.init           --------------------------
	.section	.nv.global.init,"aw",@progbits
	.align	4
.nv.global.init:
	.type		__cudart_i2opi_f,@object
	.size		__cudart_i2opi_f,(.L_0 - __cudart_i2opi_f)
__cudart_i2opi_f:
        /*0000*/ 	.byte	0x41, 0x90, 0x43, 0x3c, 0x99, 0x95, 0x62, 0xdb, 0xc0, 0xdd, 0x34, 0xf5, 0xd1, 0x57, 0x27, 0xfc
        /*0010*/ 	.byte	0x29, 0x15, 0x44, 0x4e, 0x6e, 0x83, 0xf9, 0xa2
.L_0:


//--------------------- .nv.shared.reserved.0     --------------------------
	.section	.nv.shared.reserved.0,"aw",@nobits
	.weak		__nv_reservedSMEM_offset_0_alias
	.size		__nv_reservedSMEM_offset_0_alias, 0, 64
	.other		__nv_reservedSMEM_offset_0_alias,@"STO_CUDA_RESERVED_SHARED STV_DEFAULT"
__nv_reservedSMEM_offset_0_alias:
	.zero		0
	.zero		64


//--------------------- .nv.constant0._Z15update_parallelPfii --------------------------
	.section	.nv.constant0._Z15update_parallelPfii,"a",@progbits
	.sectionflags	@""
	.align	4
.nv.constant0._Z15update_parallelPfii:
	.zero		912


//--------------------- SYMBOLS --------------------------

	.type		.nv.reservedSmem.offset0,@object
	.size		.nv.reservedSmem.offset0,0x4
